	.headerflags	@"EF_CUDA_TEXMODE_UNIFIED EF_CUDA_64BIT_ADDRESS EF_CUDA_ACCELERATORS EF_CUDA_SM90 EF_CUDA_VIRTUAL_SM(EF_CUDA_SM90)"
	.elftype	@"ET_EXEC"


//--------------------- .nv.info                  --------------------------
	.section	.nv.info,"",@"SHT_CUDA_INFO"
	.align	4


	//----- nvinfo : EIATTR_REGCOUNT
	.align		4
        /*0000*/ 	.byte	0x04, 0x2f
        /*0002*/ 	.short	(.L_1 - .L_0)
	.align		4
.L_0:
        /*0004*/ 	.word	index@(triton_poi_fused_convolution_leaky_relu_27)
        /*0008*/ 	.word	0x00000014


	//----- nvinfo : EIATTR_MIN_STACK_SIZE
	.align		4
.L_1:
        /*000c*/ 	.byte	0x04, 0x12
        /*000e*/ 	.short	(.L_3 - .L_2)
	.align		4
.L_2:
        /*0010*/ 	.word	index@(triton_poi_fused_convolution_leaky_relu_27)
        /*0014*/ 	.word	0x00000000


	//----- nvinfo : EIATTR_FRAME_SIZE
	.align		4
.L_3:
        /*0018*/ 	.byte	0x04, 0x11
        /*001a*/ 	.short	(.L_5 - .L_4)
	.align		4
.L_4:
        /*001c*/ 	.word	index@(triton_poi_fused_convolution_leaky_relu_27)
        /*0020*/ 	.word	0x00000000


	//----- nvinfo : EIATTR_MIN_STACK_SIZE
	.align		4
.L_5:
        /*0024*/ 	.byte	0x04, 0x12
        /*0026*/ 	.short	(.L_7 - .L_6)
	.align		4
.L_6:
        /*0028*/ 	.word	index@(triton_poi_fused_convolution_leaky_relu_27)
        /*002c*/ 	.word	0x00000000
.L_7:


//--------------------- .nv.info.triton_poi_fused_convolution_leaky_relu_27 --------------------------
	.section	.nv.info.triton_poi_fused_convolution_leaky_relu_27,"",@"SHT_CUDA_INFO"
	.sectionflags	@""
	.align	4


	//----- nvinfo : EIATTR_CUDA_API_VERSION
	.align		4
        /*0000*/ 	.byte	0x04, 0x37
        /*0002*/ 	.short	(.L_9 - .L_8)
.L_8:
        /*0004*/ 	.word	0x0000007c


	//----- nvinfo : EIATTR_KPARAM_INFO
	.align		4
.L_9:
        /*0008*/ 	.byte	0x04, 0x17
        /*000a*/ 	.short	(.L_11 - .L_10)
.L_10:
        /*000c*/ 	.word	0x00000000
        /*0010*/ 	.short	0x0005
        /*0012*/ 	.short	0x0028
        /*0014*/ 	.byte	0x00, 0xf0, 0x11, 0x00


	//----- nvinfo : EIATTR_KPARAM_INFO
	.align		4
.L_11:
        /*0018*/ 	.byte	0x04, 0x17
        /*001a*/ 	.short	(.L_13 - .L_12)
.L_12:
        /*001c*/ 	.word	0x00000000
        /*0020*/ 	.short	0x0004
        /*0022*/ 	.short	0x0020
        /*0024*/ 	.byte	0x00, 0xf4, 0x21, 0x00


	//----- nvinfo : EIATTR_KPARAM_INFO
	.align		4
.L_13:
        /*0028*/ 	.byte	0x04, 0x17
        /*002a*/ 	.short	(.L_15 - .L_14)
.L_14:
        /*002c*/ 	.word	0x00000000
        /*0030*/ 	.short	0x0003
        /*0032*/ 	.short	0x0018
        /*0034*/ 	.byte	0x00, 0xf4, 0x21, 0x00


	//----- nvinfo : EIATTR_KPARAM_INFO
	.align		4
.L_15:
        /*0038*/ 	.byte	0x04, 0x17
        /*003a*/ 	.short	(.L_17 - .L_16)
.L_16:
        /*003c*/ 	.word	0x00000000
        /*0040*/ 	.short	0x0002
        /*0042*/ 	.short	0x0010
        /*0044*/ 	.byte	0x00, 0xf4, 0x21, 0x00


	//----- nvinfo : EIATTR_KPARAM_INFO
	.align		4
.L_17:
        /*0048*/ 	.byte	0x04, 0x17
        /*004a*/ 	.short	(.L_19 - .L_18)
.L_18:
        /*004c*/ 	.word	0x00000000
        /*0050*/ 	.short	0x0001
        /*0052*/ 	.short	0x0008
        /*0054*/ 	.byte	0x00, 0xf4, 0x21, 0x00


	//----- nvinfo : EIATTR_KPARAM_INFO
	.align		4
.L_19:
        /*0058*/ 	.byte	0x04, 0x17
        /*005a*/ 	.short	(.L_21 - .L_20)
.L_20:
        /*005c*/ 	.word	0x00000000
        /*0060*/ 	.short	0x0000
        /*0062*/ 	.short	0x0000
        /*0064*/ 	.byte	0x00, 0xf4, 0x21, 0x00


	//----- nvinfo : EIATTR_SPARSE_MMA_MASK
	.align		4
.L_21:
        /*0068*/ 	.byte	0x03, 0x50
        /*006a*/ 	.short	0x0000


	//----- nvinfo : EIATTR_MAXREG_COUNT
	.align		4
        /*006c*/ 	.byte	0x03, 0x1b
        /*006e*/ 	.short	0x00ff


	//----- nvinfo : EIATTR_EXIT_INSTR_OFFSETS
	.align		4
        /*0070*/ 	.byte	0x04, 0x1c
        /*0072*/ 	.short	(.L_23 - .L_22)


	//   ....[0]....
.L_22:
        /*0074*/ 	.word	0x00000410


	//   ....[1]....
        /*0078*/ 	.word	0x00000430


	//----- nvinfo : EIATTR_REQNTID
	.align		4
.L_23:
        /*007c*/ 	.byte	0x04, 0x10
        /*007e*/ 	.short	(.L_25 - .L_24)
.L_24:
        /*0080*/ 	.word	0x00000080
        /*0084*/ 	.word	0x00000001
        /*0088*/ 	.word	0x00000001


	//----- nvinfo : EIATTR_CBANK_PARAM_SIZE
	.align		4
.L_25:
        /*008c*/ 	.byte	0x03, 0x19
        /*008e*/ 	.short	0x002c


	//----- nvinfo : EIATTR_PARAM_CBANK
	.align		4
        /*0090*/ 	.byte	0x04, 0x0a
        /*0092*/ 	.short	(.L_27 - .L_26)
	.align		4
.L_26:
        /*0094*/ 	.word	index@(.nv.constant0.triton_poi_fused_convolution_leaky_relu_27)
        /*0098*/ 	.short	0x0210
        /*009a*/ 	.short	0x002c


	//----- nvinfo : EIATTR_SW_WAR
	.align		4
.L_27:
        /*009c*/ 	.byte	0x04, 0x36
        /*009e*/ 	.short	(.L_29 - .L_28)
.L_28:
        /*00a0*/ 	.word	0x00000008
.L_29:


//--------------------- .nv.callgraph             --------------------------
	.section	.nv.callgraph,"",@"SHT_CUDA_CALLGRAPH"
	.align	4
	.sectionentsize	8
	.align		4
        /*0000*/ 	.word	0x00000000
	.align		4
        /*0004*/ 	.word	0xffffffff
	.align		4
        /*0008*/ 	.word	0x00000000
	.align		4
        /*000c*/ 	.word	0xfffffffe
	.align		4
        /*0010*/ 	.word	0x00000000
	.align		4
        /*0014*/ 	.word	0xfffffffd
	.align		4
        /*0018*/ 	.word	0x00000000
	.align		4
        /*001c*/ 	.word	0xfffffffc


//--------------------- .text.triton_poi_fused_convolution_leaky_relu_27 --------------------------
	.section	.text.triton_poi_fused_convolution_leaky_relu_27,"ax",@progbits
	.align	128
        .global         triton_poi_fused_convolution_leaky_relu_27
        .type           triton_poi_fused_convolution_leaky_relu_27,@function
        .size           triton_poi_fused_convolution_leaky_relu_27,(.L_x_1 - triton_poi_fused_convolution_leaky_relu_27)
        .other          triton_poi_fused_convolution_leaky_relu_27,@"STO_CUDA_ENTRY STV_DEFAULT"
triton_poi_fused_convolution_leaky_relu_27:
.text.triton_poi_fused_convolution_leaky_relu_27:
[----:B------:R-:W0:Y:S02]  /*0000*/  LDC R1, c[0x0][0x28] ;  /* 0x00000a00ff017b82 */ /* 0x000e240000000800 */
[----:B------:R-:W1:Y:S01]  /*0010*/  S2R R0, SR_TID.X ;  /* 0x0000000000007919 */ /* 0x000e620000002100 */
[----:B------:R-:W-:Y:S01]  /*0020*/  CS2R R16, SRZ ;  /* 0x0000000000107805 */ /* 0x000fe2000001ff00 */
[----:B------:R-:W-:Y:S01]  /*0030*/  ULDC.64 UR4, c[0x0][0x208] ;  /* 0x0000820000047ab9 */ /* 0x000fe20000000a00 */
[----:B------:R-:W-:Y:S01]  /*0040*/  ULDC.64 UR6, c[0x0][0x228] ;  /* 0x00008a0000067ab9 */ /* 0x000fe20000000a00 */
[----:B------:R-:W2:Y:S01]  /*0050*/  S2R R3, SR_CTAID.X ;  /* 0x0000000000037919 */ /* 0x000ea20000002500 */
[----:B------:R-:W-:Y:S01]  /*0060*/  ULDC.64 UR8, c[0x0][0x230] ;  /* 0x00008c0000087ab9 */ /* 0x000fe20000000a00 */
[----:B-1----:R-:W-:-:S05]  /*0070*/  IMAD.SHL.U32 R0, R0, 0x2, RZ ;  /* 0x0000000200007824 */ /* 0x002fca00078e00ff */
[----:B------:R-:W-:-:S05]  /*0080*/  LOP3.LUT R0, R0, 0xfe, RZ, 0xc0, !PT ;  /* 0x000000fe00007812 */ /* 0x000fca00078ec0ff */
[----:B--2---:R-:W-:-:S04]  /*0090*/  IMAD R0, R3, 0x100, R0 ;  /* 0x0000010003007824 */ /* 0x004fc800078e0200 */
[C---:B------:R-:W-:Y:S01]  /*00a0*/  IMAD.HI R4, R0.reuse, 0x66666667, RZ ;  /* 0x6666666700047827 */ /* 0x040fe200078e02ff */
[----:B------:R-:W-:-:S03]  /*00b0*/  ISETP.GE.AND P0, PT, R0, 0x2800, PT ;  /* 0x000028000000780c */ /* 0x000fc60003f06270 */
[----:B------:R-:W-:Y:S01]  /*00c0*/  VIADD R2, R0, 0x1 ;  /* 0x0000000100027836 */ /* 0x000fe20000000000 */
[----:B------:R-:W-:-:S03]  /*00d0*/  SHF.R.S32.HI R5, RZ, 0x1, R4 ;  /* 0x00000001ff057819 */ /* 0x000fc60000011404 */
[----:B------:R-:W-:Y:S01]  /*00e0*/  IMAD.HI R6, R2, 0x66666667, RZ ;  /* 0x6666666702067827 */ /* 0x000fe200078e02ff */
[----:B------:R-:W-:Y:S01]  /*00f0*/  LEA.HI R8, R4, R5, RZ, 0x1 ;  /* 0x0000000504087211 */ /* 0x000fe200078f08ff */
[----:B------:R-:W1:Y:S03]  /*0100*/  LDC.64 R2, c[0x0][0x220] ;  /* 0x00008800ff027b82 */ /* 0x000e660000000a00 */
[----:B------:R-:W-:Y:S02]  /*0110*/  SHF.R.S32.HI R7, RZ, 0x1, R6 ;  /* 0x00000001ff077819 */ /* 0x000fe40000011406 */
[----:B------:R-:W-:Y:S02]  /*0120*/  SHF.R.S32.HI R11, RZ, 0x1f, R8 ;  /* 0x0000001fff0b7819 */ /* 0x000fe40000011408 */
[----:B------:R-:W-:Y:S01]  /*0130*/  LEA.HI R9, R6, R7, RZ, 0x1 ;  /* 0x0000000706097211 */ /* 0x000fe200078f08ff */
[----:B------:R-:W2:Y:S01]  /*0140*/  LDC.64 R4, c[0x0][0x210] ;  /* 0x00008400ff047b82 */ /* 0x000ea20000000a00 */
[----:B------:R-:W-:-:S02]  /*0150*/  LEA.HI R11, R11, R8, RZ, 0x9 ;  /* 0x000000080b0b7211 */ /* 0x000fc400078f48ff */
[----:B------:R-:W-:Y:S02]  /*0160*/  SHF.R.S32.HI R10, RZ, 0x1f, R9 ;  /* 0x0000001fff0a7819 */ /* 0x000fe40000011409 */
[----:B------:R-:W-:Y:S02]  /*0170*/  LOP3.LUT R11, R11, 0xfffffe00, RZ, 0xc0, !PT ;  /* 0xfffffe000b0b7812 */ /* 0x000fe400078ec0ff */
[----:B------:R-:W-:Y:S01]  /*0180*/  LEA.HI R10, R10, R9, RZ, 0x9 ;  /* 0x000000090a0a7211 */ /* 0x000fe200078f48ff */
[----:B------:R-:W3:Y:S02]  /*0190*/  LDC.64 R6, c[0x0][0x218] ;  /* 0x00008600ff067b82 */ /* 0x000ee40000000a00 */
[----:B------:R-:W-:Y:S01]  /*01a0*/  IMAD.IADD R13, R8, 0x1, -R11 ;  /* 0x00000001080d7824 */ /* 0x000fe200078e0a0b */
[----:B------:R-:W-:-:S05]  /*01b0*/  LOP3.LUT R10, R10, 0xfffffe00, RZ, 0xc0, !PT ;  /* 0xfffffe000a0a7812 */ /* 0x000fca00078ec0ff */
[----:B------:R-:W-:Y:S01]  /*01c0*/  IMAD.IADD R15, R9, 0x1, -R10 ;  /* 0x00000001090f7824 */ /* 0x000fe200078e0a0a */
[----:B------:R-:W-:Y:S01]  /*01d0*/  CS2R R8, SRZ ;  /* 0x0000000000087805 */ /* 0x000fe2000001ff00 */
[----:B-1----:R-:W-:Y:S01]  /*01e0*/  IMAD.WIDE R12, R13, 0x4, R2 ;  /* 0x000000040d0c7825 */ /* 0x002fe200078e0202 */
[----:B------:R-:W-:-:S03]  /*01f0*/  CS2R R10, SRZ ;  /* 0x00000000000a7805 */ /* 0x000fc6000001ff00 */
[----:B------:R-:W-:Y:S01]  /*0200*/  IMAD.WIDE R14, R15, 0x4, R2 ;  /* 0x000000040f0e7825 */ /* 0x000fe200078e0202 */
[----:B------:R1:W4:Y:S03]  /*0210*/  @!P0 LDG.E.EL R17, desc[UR4][R12.64] ;  /* 0x000000040c118981 */ /* 0x000326000c2e1900 */
[C---:B--2---:R-:W-:Y:S01]  /*0220*/  IMAD.WIDE R4, R0.reuse, 0x4, R4 ;  /* 0x0000000400047825 */ /* 0x044fe200078e0204 */
[----:B------:R-:W2:Y:S04]  /*0230*/  @!P0 LDG.E.EL R16, desc[UR4][R14.64] ;  /* 0x000000040e108981 */ /* 0x000ea8000c2e1900 */
[----:B------:R-:W4:Y:S01]  /*0240*/  @!P0 LDG.E.64 R8, desc[UR4][R4.64] ;  /* 0x0000000404088981 */ /* 0x000f22000c1e1b00 */
[----:B---3--:R-:W-:-:S05]  /*0250*/  IMAD.WIDE R6, R0, 0x4, R6 ;  /* 0x0000000400067825 */ /* 0x008fca00078e0206 */
[----:B------:R-:W3:Y:S01]  /*0260*/  @!P0 LDG.E.64 R10, desc[UR4][R6.64] ;  /* 0x00000004060a8981 */ /* 0x000ee2000c1e1b00 */
[----:B-1----:R-:W-:Y:S02]  /*0270*/  SHF.R.S32.HI R13, RZ, 0x1f, R0 ;  /* 0x0000001fff0d7819 */ /* 0x002fe40000011400 */
[----:B------:R-:W-:Y:S02]  /*0280*/  IADD3 R2, P5, R0, UR6, RZ ;  /* 0x0000000600027c10 */ /* 0x000fe4000ffbe0ff */
[C---:B----4-:R-:W-:Y:S02]  /*0290*/  FSETP.GT.AND P4, PT, R17.reuse, -R8, PT ;  /* 0x800000081100720b */ /* 0x050fe40003f84000 */
[----:B--2---:R-:W-:Y:S02]  /*02a0*/  FSETP.GT.AND P3, PT, R16, -R9, PT ;  /* 0x800000091000720b */ /* 0x004fe40003f64000 */
[----:B------:R-:W-:Y:S02]  /*02b0*/  SEL R3, RZ, 0x1, !P4 ;  /* 0x00000001ff037807 */ /* 0x000fe40006000000 */
[----:B------:R-:W-:Y:S01]  /*02c0*/  SEL R12, RZ, 0x100, !P3 ;  /* 0x00000100ff0c7807 */ /* 0x000fe20005800000 */
[C---:B------:R-:W-:Y:S01]  /*02d0*/  FADD R8, R17.reuse, R8 ;  /* 0x0000000811087221 */ /* 0x040fe20000000000 */
[----:B---3--:R-:W-:Y:S01]  /*02e0*/  FSETP.GT.AND P2, PT, R17, -R10, PT ;  /* 0x8000000a1100720b */ /* 0x008fe20003f44000 */
[----:B------:R-:W-:Y:S01]  /*02f0*/  FADD R10, R10, R17 ;  /* 0x000000110a0a7221 */ /* 0x000fe20000000000 */
[C---:B------:R-:W-:Y:S01]  /*0300*/  FSETP.GT.AND P1, PT, R16.reuse, -R11, PT ;  /* 0x8000000b1000720b */ /* 0x040fe20003f24000 */
[----:B------:R-:W-:Y:S01]  /*0310*/  IMAD.IADD R17, R3, 0x1, R12 ;  /* 0x0000000103117824 */ /* 0x000fe200078e020c */
[----:B------:R-:W-:Y:S01]  /*0320*/  IADD3.X R3, R13, UR7, RZ, P5, !PT ;  /* 0x000000070d037c10 */ /* 0x000fe2000affe4ff */
[----:B------:R-:W-:Y:S01]  /*0330*/  FADD R9, R16, R9 ;  /* 0x0000000910097221 */ /* 0x000fe20000000000 */
[----:B------:R-:W-:-:S02]  /*0340*/  IADD3 R12, P5, R0, UR8, RZ ;  /* 0x00000008000c7c10 */ /* 0x000fc4000ffbe0ff */
[----:B------:R-:W-:Y:S02]  /*0350*/  SEL R0, RZ, 0x1, !P2 ;  /* 0x00000001ff007807 */ /* 0x000fe40005000000 */
[----:B------:R-:W-:Y:S01]  /*0360*/  SEL R15, RZ, 0x100, !P1 ;  /* 0x00000100ff0f7807 */ /* 0x000fe20004800000 */
[----:B------:R-:W-:Y:S01]  /*0370*/  @!P4 FMUL R8, R8, 0.10000000149011611938 ;  /* 0x3dcccccd0808c820 */ /* 0x000fe20000400000 */
[----:B------:R-:W-:Y:S01]  /*0380*/  @!P3 FMUL R9, R9, 0.10000000149011611938 ;  /* 0x3dcccccd0909b820 */ /* 0x000fe20000400000 */
[----:B------:R-:W-:Y:S02]  /*0390*/  IADD3.X R13, R13, UR9, RZ, P5, !PT ;  /* 0x000000090d0d7c10 */ /* 0x000fe4000affe4ff */
[----:B------:R-:W-:Y:S01]  /*03a0*/  IMAD.IADD R15, R0, 0x1, R15 ;  /* 0x00000001000f7824 */ /* 0x000fe200078e020f */
[----:B------:R1:W-:Y:S01]  /*03b0*/  @!P0 STG.E.U16 desc[UR4][R2.64], R17 ;  /* 0x0000001102008986 */ /* 0x0003e2000c101504 */
[----:B------:R-:W-:-:S03]  /*03c0*/  FADD R11, R11, R16 ;  /* 0x000000100b0b7221 */ /* 0x000fc60000000000 */
[----:B------:R1:W-:Y:S01]  /*03d0*/  @!P0 STG.E.64 desc[UR4][R4.64], R8 ;  /* 0x0000000804008986 */ /* 0x0003e2000c101b04 */
[----:B------:R-:W-:-:S03]  /*03e0*/  @!P2 FMUL R10, R10, 0.10000000149011611938 ;  /* 0x3dcccccd0a0aa820 */ /* 0x000fc60000400000 */
[----:B------:R1:W-:Y:S01]  /*03f0*/  @!P0 STG.E.U16 desc[UR4][R12.64], R15 ;  /* 0x0000000f0c008986 */ /* 0x0003e2000c101504 */
[----:B------:R-:W-:Y:S01]  /*0400*/  @!P1 FMUL R11, R11, 0.10000000149011611938 ;  /* 0x3dcccccd0b0b9820 */ /* 0x000fe20000400000 */
[----:B------:R-:W-:Y:S06]  /*0410*/  @P0 EXIT ;  /* 0x000000000000094d */ /* 0x000fec0003800000 */
[----:B------:R-:W-:Y:S01]  /*0420*/  STG.E.64 desc[UR4][R6.64], R10 ;  /* 0x0000000a06007986 */ /* 0x000fe2000c101b04 */
[----:B------:R-:W-:Y:S05]  /*0430*/  EXIT ;  /* 0x000000000000794d */ /* 0x000fea0003800000 */
.L_x_0:
[----:B------:R-:W-:-:S00]  /*0440*/  BRA `(.L_x_0) ;  /* 0xfffffffc00fc7947 */ /* 0x000fc0000383ffff */
[----:B------:R-:W-:-:S00]  /*0450*/  NOP ;  /* 0x0000000000007918 */ /* 0x000fc00000000000 */
        /* <DEDUP_REMOVED lines=10> */
.L_x_1:


//--------------------- .nv.constant0.triton_poi_fused_convolution_leaky_relu_27 --------------------------
	.section	.nv.constant0.triton_poi_fused_convolution_leaky_relu_27,"a",@progbits
	.sectionflags	@""
	.align	4
.nv.constant0.triton_poi_fused_convolution_leaky_relu_27:
	.zero		572
